//
// Generated by NVIDIA NVVM Compiler
//
// Compiler Build ID: CL-36424714
// Cuda compilation tools, release 13.0, V13.0.88
// Based on NVVM 20.0.0
//

.version 9.0
.target sm_100
.address_size 64

	// .globl	_Z13median_filterPKhPhjj
// _ZZ13median_filterPKhPhjjE8surround has been demoted

.visible .entry _Z13median_filterPKhPhjj(
	.param .u64 .ptr .align 1 _Z13median_filterPKhPhjj_param_0,
	.param .u64 .ptr .align 1 _Z13median_filterPKhPhjj_param_1,
	.param .u32 _Z13median_filterPKhPhjj_param_2,
	.param .u32 _Z13median_filterPKhPhjj_param_3
)
{
	.reg .pred 	%p<38>;
	.reg .b16 	%rs<68>;
	.reg .b32 	%r<118>;
	.reg .b64 	%rd<24>;
	// demoted variable
	.shared .align 2 .b8 _ZZ13median_filterPKhPhjjE8surround[4608];
	ld.param.u64 	%rd1, [_Z13median_filterPKhPhjj_param_0];
	ld.param.u64 	%rd2, [_Z13median_filterPKhPhjj_param_1];
	ld.param.u32 	%r4, [_Z13median_filterPKhPhjj_param_2];
	ld.param.u32 	%r5, [_Z13median_filterPKhPhjj_param_3];
	mov.u32 	%r7, %ntid.x;
	mov.u32 	%r8, %ctaid.x;
	mov.u32 	%r9, %tid.x;
	mad.lo.s32 	%r1, %r7, %r8, %r9;
	mov.u32 	%r10, %ntid.y;
	mov.u32 	%r11, %ctaid.y;
	mov.u32 	%r12, %tid.y;
	mad.lo.s32 	%r13, %r10, %r11, %r12;
	mad.lo.s32 	%r3, %r12, %r7, %r9;
	add.s32 	%r14, %r4, -1;
	setp.ge.u32 	%p1, %r1, %r14;
	add.s32 	%r15, %r5, -1;
	setp.ge.u32 	%p2, %r13, %r15;
	or.pred  	%p3, %p1, %p2;
	setp.eq.s32 	%p4, %r1, 0;
	or.pred  	%p5, %p4, %p3;
	setp.eq.s32 	%p6, %r13, 0;
	or.pred  	%p7, %p5, %p6;
	@%p7 bra 	$L__BB0_2;
	cvta.to.global.u64 	%rd3, %rd1;
	cvta.to.global.u64 	%rd4, %rd2;
	add.s32 	%r16, %r13, -1;
	mov.u32 	%r17, _ZZ13median_filterPKhPhjjE8surround;
	mad.lo.s32 	%r18, %r3, 18, %r17;
	mad.lo.s32 	%r19, %r16, %r4, %r1;
	add.s32 	%r20, %r19, -1;
	cvt.u64.u32 	%rd5, %r20;
	add.s64 	%rd6, %rd3, %rd5;
	ld.global.u8 	%rs1, [%rd6];
	st.shared.u16 	[%r18], %rs1;
	add.s32 	%r21, %r20, %r4;
	cvt.u64.u32 	%rd7, %r21;
	add.s64 	%rd8, %rd3, %rd7;
	ld.global.u8 	%rs2, [%rd8];
	st.shared.u16 	[%r18+2], %rs2;
	add.s32 	%r22, %r21, %r4;
	cvt.u64.u32 	%rd9, %r22;
	add.s64 	%rd10, %rd3, %rd9;
	ld.global.u8 	%rs3, [%rd10];
	st.shared.u16 	[%r18+4], %rs3;
	cvt.u64.u32 	%rd11, %r19;
	add.s64 	%rd12, %rd3, %rd11;
	ld.global.u8 	%rs4, [%rd12];
	st.shared.u16 	[%r18+6], %rs4;
	add.s32 	%r23, %r21, 1;
	cvt.u64.u32 	%rd13, %r23;
	add.s64 	%rd14, %rd3, %rd13;
	ld.global.u8 	%rs5, [%rd14];
	st.shared.u16 	[%r18+8], %rs5;
	add.s32 	%r24, %r22, 1;
	cvt.u64.u32 	%rd15, %r24;
	add.s64 	%rd16, %rd3, %rd15;
	ld.global.u8 	%rs6, [%rd16];
	st.shared.u16 	[%r18+10], %rs6;
	add.s32 	%r25, %r19, 1;
	cvt.u64.u32 	%rd17, %r25;
	add.s64 	%rd18, %rd3, %rd17;
	ld.global.u8 	%rs7, [%rd18];
	st.shared.u16 	[%r18+12], %rs7;
	add.s32 	%r26, %r21, 2;
	cvt.u64.u32 	%rd19, %r26;
	add.s64 	%rd20, %rd3, %rd19;
	ld.global.u8 	%rs8, [%rd20];
	st.shared.u16 	[%r18+14], %rs8;
	add.s32 	%r27, %r22, 2;
	cvt.u64.u32 	%rd21, %r27;
	add.s64 	%rd22, %rd3, %rd21;
	ld.global.u8 	%rs9, [%rd22];
	st.shared.u16 	[%r18+16], %rs9;
	setp.lt.u16 	%p8, %rs2, %rs1;
	selp.u32 	%r28, 1, 0, %p8;
	selp.u16 	%rs10, 1, 0, %p8;
	mul.wide.u16 	%r29, %rs10, 2;
	add.s32 	%r30, %r18, %r29;
	ld.shared.u16 	%rs11, [%r30];
	setp.gt.u16 	%p9, %rs11, %rs3;
	selp.b32 	%r31, 2, %r28, %p9;
	shl.b32 	%r32, %r31, 1;
	add.s32 	%r33, %r18, %r32;
	ld.shared.u16 	%rs12, [%r33];
	setp.gt.u16 	%p10, %rs12, %rs4;
	selp.b32 	%r34, 3, %r31, %p10;
	shl.b32 	%r35, %r34, 1;
	add.s32 	%r36, %r18, %r35;
	ld.shared.u16 	%rs13, [%r36];
	setp.gt.u16 	%p11, %rs13, %rs5;
	selp.b32 	%r37, 4, %r34, %p11;
	shl.b32 	%r38, %r37, 1;
	add.s32 	%r39, %r18, %r38;
	ld.shared.u16 	%rs14, [%r39];
	setp.gt.u16 	%p12, %rs14, %rs6;
	selp.b32 	%r40, 5, %r37, %p12;
	shl.b32 	%r41, %r40, 1;
	add.s32 	%r42, %r18, %r41;
	ld.shared.u16 	%rs15, [%r42];
	setp.gt.u16 	%p13, %rs15, %rs7;
	selp.b32 	%r43, 6, %r40, %p13;
	shl.b32 	%r44, %r43, 1;
	add.s32 	%r45, %r18, %r44;
	ld.shared.u16 	%rs16, [%r45];
	setp.gt.u16 	%p14, %rs16, %rs8;
	selp.b32 	%r46, 7, %r43, %p14;
	shl.b32 	%r47, %r46, 1;
	add.s32 	%r48, %r18, %r47;
	ld.shared.u16 	%rs17, [%r48];
	setp.gt.u16 	%p15, %rs17, %rs9;
	selp.b32 	%r49, 8, %r46, %p15;
	shl.b32 	%r50, %r49, 1;
	add.s32 	%r51, %r18, %r50;
	ld.shared.u16 	%rs18, [%r51];
	st.shared.u16 	[%r18], %rs18;
	st.shared.u16 	[%r51], %rs1;
	ld.shared.u16 	%rs19, [%r18+4];
	ld.shared.u16 	%rs20, [%r18+2];
	setp.lt.u16 	%p16, %rs19, %rs20;
	selp.b32 	%r52, 2, 1, %p16;
	ld.shared.u16 	%rs21, [%r18+6];
	shl.b32 	%r53, %r52, 1;
	add.s32 	%r54, %r18, %r53;
	ld.shared.u16 	%rs22, [%r54];
	setp.lt.u16 	%p17, %rs21, %rs22;
	selp.b32 	%r55, 3, %r52, %p17;
	ld.shared.u16 	%rs23, [%r18+8];
	shl.b32 	%r56, %r55, 1;
	add.s32 	%r57, %r18, %r56;
	ld.shared.u16 	%rs24, [%r57];
	setp.lt.u16 	%p18, %rs23, %rs24;
	selp.b32 	%r58, 4, %r55, %p18;
	ld.shared.u16 	%rs25, [%r18+10];
	shl.b32 	%r59, %r58, 1;
	add.s32 	%r60, %r18, %r59;
	ld.shared.u16 	%rs26, [%r60];
	setp.lt.u16 	%p19, %rs25, %rs26;
	selp.b32 	%r61, 5, %r58, %p19;
	ld.shared.u16 	%rs27, [%r18+12];
	shl.b32 	%r62, %r61, 1;
	add.s32 	%r63, %r18, %r62;
	ld.shared.u16 	%rs28, [%r63];
	setp.lt.u16 	%p20, %rs27, %rs28;
	selp.b32 	%r64, 6, %r61, %p20;
	ld.shared.u16 	%rs29, [%r18+14];
	shl.b32 	%r65, %r64, 1;
	add.s32 	%r66, %r18, %r65;
	ld.shared.u16 	%rs30, [%r66];
	setp.lt.u16 	%p21, %rs29, %rs30;
	selp.b32 	%r67, 7, %r64, %p21;
	ld.shared.u16 	%rs31, [%r18+16];
	shl.b32 	%r68, %r67, 1;
	add.s32 	%r69, %r18, %r68;
	ld.shared.u16 	%rs32, [%r69];
	setp.lt.u16 	%p22, %rs31, %rs32;
	selp.b32 	%r70, 8, %r67, %p22;
	shl.b32 	%r71, %r70, 1;
	add.s32 	%r72, %r18, %r71;
	ld.shared.u16 	%rs33, [%r72];
	st.shared.u16 	[%r18+2], %rs33;
	st.shared.u16 	[%r72], %rs20;
	ld.shared.u16 	%rs34, [%r18+6];
	ld.shared.u16 	%rs35, [%r18+4];
	setp.lt.u16 	%p23, %rs34, %rs35;
	selp.b32 	%r73, 3, 2, %p23;
	ld.shared.u16 	%rs36, [%r18+8];
	shl.b32 	%r74, %r73, 1;
	add.s32 	%r75, %r18, %r74;
	ld.shared.u16 	%rs37, [%r75];
	setp.lt.u16 	%p24, %rs36, %rs37;
	selp.b32 	%r76, 4, %r73, %p24;
	ld.shared.u16 	%rs38, [%r18+10];
	shl.b32 	%r77, %r76, 1;
	add.s32 	%r78, %r18, %r77;
	ld.shared.u16 	%rs39, [%r78];
	setp.lt.u16 	%p25, %rs38, %rs39;
	selp.b32 	%r79, 5, %r76, %p25;
	ld.shared.u16 	%rs40, [%r18+12];
	shl.b32 	%r80, %r79, 1;
	add.s32 	%r81, %r18, %r80;
	ld.shared.u16 	%rs41, [%r81];
	setp.lt.u16 	%p26, %rs40, %rs41;
	selp.b32 	%r82, 6, %r79, %p26;
	ld.shared.u16 	%rs42, [%r18+14];
	shl.b32 	%r83, %r82, 1;
	add.s32 	%r84, %r18, %r83;
	ld.shared.u16 	%rs43, [%r84];
	setp.lt.u16 	%p27, %rs42, %rs43;
	selp.b32 	%r85, 7, %r82, %p27;
	ld.shared.u16 	%rs44, [%r18+16];
	shl.b32 	%r86, %r85, 1;
	add.s32 	%r87, %r18, %r86;
	ld.shared.u16 	%rs45, [%r87];
	setp.lt.u16 	%p28, %rs44, %rs45;
	selp.b32 	%r88, 8, %r85, %p28;
	shl.b32 	%r89, %r88, 1;
	add.s32 	%r90, %r18, %r89;
	ld.shared.u16 	%rs46, [%r90];
	st.shared.u16 	[%r18+4], %rs46;
	st.shared.u16 	[%r90], %rs35;
	ld.shared.u16 	%rs47, [%r18+8];
	ld.shared.u16 	%rs48, [%r18+6];
	setp.lt.u16 	%p29, %rs47, %rs48;
	selp.b32 	%r91, 4, 3, %p29;
	ld.shared.u16 	%rs49, [%r18+10];
	shl.b32 	%r92, %r91, 1;
	add.s32 	%r93, %r18, %r92;
	ld.shared.u16 	%rs50, [%r93];
	setp.lt.u16 	%p30, %rs49, %rs50;
	selp.b32 	%r94, 5, %r91, %p30;
	ld.shared.u16 	%rs51, [%r18+12];
	shl.b32 	%r95, %r94, 1;
	add.s32 	%r96, %r18, %r95;
	ld.shared.u16 	%rs52, [%r96];
	setp.lt.u16 	%p31, %rs51, %rs52;
	selp.b32 	%r97, 6, %r94, %p31;
	ld.shared.u16 	%rs53, [%r18+14];
	shl.b32 	%r98, %r97, 1;
	add.s32 	%r99, %r18, %r98;
	ld.shared.u16 	%rs54, [%r99];
	setp.lt.u16 	%p32, %rs53, %rs54;
	selp.b32 	%r100, 7, %r97, %p32;
	ld.shared.u16 	%rs55, [%r18+16];
	shl.b32 	%r101, %r100, 1;
	add.s32 	%r102, %r18, %r101;
	ld.shared.u16 	%rs56, [%r102];
	setp.lt.u16 	%p33, %rs55, %rs56;
	selp.b32 	%r103, 8, %r100, %p33;
	shl.b32 	%r104, %r103, 1;
	add.s32 	%r105, %r18, %r104;
	ld.shared.u16 	%rs57, [%r105];
	st.shared.u16 	[%r18+6], %rs57;
	st.shared.u16 	[%r105], %rs48;
	ld.shared.u16 	%rs58, [%r18+10];
	ld.shared.u16 	%rs59, [%r18+8];
	setp.lt.u16 	%p34, %rs58, %rs59;
	selp.b32 	%r106, 5, 4, %p34;
	ld.shared.u16 	%rs60, [%r18+12];
	shl.b32 	%r107, %r106, 1;
	add.s32 	%r108, %r18, %r107;
	ld.shared.u16 	%rs61, [%r108];
	setp.lt.u16 	%p35, %rs60, %rs61;
	selp.b32 	%r109, 6, %r106, %p35;
	ld.shared.u16 	%rs62, [%r18+14];
	shl.b32 	%r110, %r109, 1;
	add.s32 	%r111, %r18, %r110;
	ld.shared.u16 	%rs63, [%r111];
	setp.lt.u16 	%p36, %rs62, %rs63;
	selp.b32 	%r112, 7, %r109, %p36;
	ld.shared.u16 	%rs64, [%r18+16];
	shl.b32 	%r113, %r112, 1;
	add.s32 	%r114, %r18, %r113;
	ld.shared.u16 	%rs65, [%r114];
	setp.lt.u16 	%p37, %rs64, %rs65;
	selp.b32 	%r115, 8, %r112, %p37;
	shl.b32 	%r116, %r115, 1;
	add.s32 	%r117, %r18, %r116;
	ld.shared.u16 	%rs66, [%r117];
	st.shared.u16 	[%r18+8], %rs66;
	st.shared.u16 	[%r117], %rs59;
	ld.shared.u16 	%rs67, [%r18+8];
	add.s64 	%rd23, %rd4, %rd13;
	st.global.u8 	[%rd23], %rs67;
	bar.sync 	0;
$L__BB0_2:
	ret;

}


// ===== COMPILED SASS (sm_100) =====

	.target	sm_100

	.elftype	@"ET_EXEC"


//--------------------- .note.nv.tkinfo           --------------------------
	.section	.note.nv.tkinfo,"",@"SHT_NOTE"
	.sectionflags	@"SHF_NOTE_NV_TKINFO"
	.tkinfo
        /*0018*/ 	.word	0x00000002
        /*0030*/ 	.string	""
        /*0030*/ 	.string	"ptxas"
        /*0030*/ 	.string	"Cuda compilation tools, release 13.0, V13.0.88"
        /*0030*/ 	.string	"Build cuda_13.0.r13.0/compiler.36424714_0"
        /*0030*/ 	.string	"-arch sm_100 -m 64 "



//--------------------- .note.nv.cuinfo           --------------------------
	.section	.note.nv.cuinfo,"",@"SHT_NOTE"
	.sectionflags	@"SHF_NOTE_NV_CUINFO"
        /*0018*/ 	.short	0x0002
        /*001a*/ 	.short	0x0064
        /*001c*/ 	.short	0x0082
	.zero		2


//--------------------- .nv.info                  --------------------------
	.section	.nv.info,"",@"SHT_CUDA_INFO"
	.align	4


	//----- nvinfo : EIATTR_REGCOUNT
	.align		4
        /*0000*/ 	.byte	0x04, 0x2f
        /*0002*/ 	.short	(.L_1 - .L_0)
	.align		4
.L_0:
        /*0004*/ 	.word	index@(_Z13median_filterPKhPhjj)
        /*0008*/ 	.word	0x00000016


	//----- nvinfo : EIATTR_FRAME_SIZE
	.align		4
.L_1:
        /*000c*/ 	.byte	0x04, 0x11
        /*000e*/ 	.short	(.L_3 - .L_2)
	.align		4
.L_2:
        /*0010*/ 	.word	index@(_Z13median_filterPKhPhjj)
        /*0014*/ 	.word	0x00000000


	//----- nvinfo : EIATTR_MIN_STACK_SIZE
	.align		4
.L_3:
        /*0018*/ 	.byte	0x04, 0x12
        /*001a*/ 	.short	(.L_5 - .L_4)
	.align		4
.L_4:
        /*001c*/ 	.word	index@(_Z13median_filterPKhPhjj)
        /*0020*/ 	.word	0x00000000
.L_5:


//--------------------- .nv.compat                --------------------------
	.section	.nv.compat,"",@"SHT_CUDA_COMPAT_INFO"
	.align	4
        /*0000*/ 	.byte	0x02, 0x09, 0x00, 0x00, 0x02, 0x02, 0x01, 0x00, 0x02, 0x05, 0x05, 0x00, 0x03, 0x07, 0x01, 0x01
        /*0010*/ 	.byte	0x02, 0x03, 0x00, 0x00, 0x02, 0x06, 0x01, 0x00, 0x04, 0x0b, 0x08, 0x00, 0x09, 0x00, 0x00, 0x00
        /*0020*/ 	.byte	0x00, 0x00, 0x00, 0x00


//--------------------- .nv.info._Z13median_filterPKhPhjj --------------------------
	.section	.nv.info._Z13median_filterPKhPhjj,"",@"SHT_CUDA_INFO"
	.sectionflags	@""
	.align	4


	//----- nvinfo : EIATTR_CUDA_API_VERSION
	.align		4
        /*0000*/ 	.byte	0x04, 0x37
        /*0002*/ 	.short	(.L_7 - .L_6)
.L_6:
        /*0004*/ 	.word	0x00000082


	//----- nvinfo : EIATTR_KPARAM_INFO
	.align		4
.L_7:
        /*0008*/ 	.byte	0x04, 0x17
        /*000a*/ 	.short	(.L_9 - .L_8)
.L_8:
        /*000c*/ 	.word	0x00000000
        /*0010*/ 	.short	0x0003
        /*0012*/ 	.short	0x0014
        /*0014*/ 	.byte	0x00, 0xf0, 0x11, 0x00


	//----- nvinfo : EIATTR_KPARAM_INFO
	.align		4
.L_9:
        /*0018*/ 	.byte	0x04, 0x17
        /*001a*/ 	.short	(.L_11 - .L_10)
.L_10:
        /*001c*/ 	.word	0x00000000
        /*0020*/ 	.short	0x0002
        /*0022*/ 	.short	0x0010
        /*0024*/ 	.byte	0x00, 0xf0, 0x11, 0x00


	//----- nvinfo : EIATTR_KPARAM_INFO
	.align		4
.L_11:
        /*0028*/ 	.byte	0x04, 0x17
        /*002a*/ 	.short	(.L_13 - .L_12)
.L_12:
        /*002c*/ 	.word	0x00000000
        /*0030*/ 	.short	0x0001
        /*0032*/ 	.short	0x0008
        /*0034*/ 	.byte	0x00, 0xf5, 0x21, 0x00


	//----- nvinfo : EIATTR_KPARAM_INFO
	.align		4
.L_13:
        /*0038*/ 	.byte	0x04, 0x17
        /*003a*/ 	.short	(.L_15 - .L_14)
.L_14:
        /*003c*/ 	.word	0x00000000
        /*0040*/ 	.short	0x0000
        /*0042*/ 	.short	0x0000
        /*0044*/ 	.byte	0x00, 0xf5, 0x21, 0x00


	//----- nvinfo : EIATTR_SPARSE_MMA_MASK
	.align		4
.L_15:
        /*0048*/ 	.byte	0x03, 0x50
        /*004a*/ 	.short	0x0000


	//----- nvinfo : EIATTR_MAXREG_COUNT
	.align		4
        /*004c*/ 	.byte	0x03, 0x1b
        /*004e*/ 	.short	0x00ff


	//----- nvinfo : EIATTR_NUM_BARRIERS
	.align		4
        /*0050*/ 	.byte	0x02, 0x4c
        /*0052*/ 	.byte	0x01
	.zero		1


	//----- nvinfo : EIATTR_MERCURY_ISA_VERSION
	.align		4
        /*0054*/ 	.byte	0x03, 0x5f
        /*0056*/ 	.short	0x0101


	//----- nvinfo : EIATTR_VRC_CTA_INIT_COUNT
	.align		4
        /*0058*/ 	.byte	0x02, 0x4a
	.zero		1
	.zero		1


	//----- nvinfo : EIATTR_EXIT_INSTR_OFFSETS
	.align		4
        /*005c*/ 	.byte	0x04, 0x1c
        /*005e*/ 	.short	(.L_17 - .L_16)


	//   ....[0]....
.L_16:
        /*0060*/ 	.word	0x00000110


	//   ....[1]....
        /*0064*/ 	.word	0x00000ee0


	//----- nvinfo : EIATTR_CBANK_PARAM_SIZE
	.align		4
.L_17:
        /*0068*/ 	.byte	0x03, 0x19
        /*006a*/ 	.short	0x0018


	//----- nvinfo : EIATTR_PARAM_CBANK
	.align		4
        /*006c*/ 	.byte	0x04, 0x0a
        /*006e*/ 	.short	(.L_19 - .L_18)
	.align		4
.L_18:
        /*0070*/ 	.word	index@(.nv.constant0._Z13median_filterPKhPhjj)
        /*0074*/ 	.short	0x0380
        /*0076*/ 	.short	0x0018


	//----- nvinfo : EIATTR_SW_WAR
	.align		4
.L_19:
        /*0078*/ 	.byte	0x04, 0x36
        /*007a*/ 	.short	(.L_21 - .L_20)
.L_20:
        /*007c*/ 	.word	0x00000008
.L_21:


//--------------------- .nv.callgraph             --------------------------
	.section	.nv.callgraph,"",@"SHT_CUDA_CALLGRAPH"
	.align	4
	.sectionentsize	8
	.align		4
        /*0000*/ 	.word	0x00000000
	.align		4
        /*0004*/ 	.word	0xffffffff
	.align		4
        /*0008*/ 	.word	0x00000000
	.align		4
        /*000c*/ 	.word	0xfffffffe
	.align		4
        /*0010*/ 	.word	0x00000000
	.align		4
        /*0014*/ 	.word	0xfffffffd
	.align		4
        /*0018*/ 	.word	0x00000000
	.align		4
        /*001c*/ 	.word	0xfffffffc


//--------------------- .text._Z13median_filterPKhPhjj --------------------------
	.section	.text._Z13median_filterPKhPhjj,"ax",@progbits
	.align	128
        .global         _Z13median_filterPKhPhjj
        .type           _Z13median_filterPKhPhjj,@function
        .size           _Z13median_filterPKhPhjj,(.L_x_1 - _Z13median_filterPKhPhjj)
        .other          _Z13median_filterPKhPhjj,@"STO_CUDA_ENTRY STV_DEFAULT"
_Z13median_filterPKhPhjj:
.text._Z13median_filterPKhPhjj:
[----:B------:R-:W-:Y:S01]  /*0000*/  LDC R1, c[0x0][0x37c] ;  /* 0x0000df00ff017b82 */ /* 0x000fe20000000800 */
[----:B------:R-:W0:Y:S01]  /*0010*/  S2R R3, SR_CTAID.Y ;  /* 0x0000000000037919 */ /* 0x000e220000002600 */
[----:B------:R-:W1:Y:S01]  /*0020*/  LDCU UR6, c[0x0][0x360] ;  /* 0x00006c00ff0677ac */ /* 0x000e620008000800 */
[----:B------:R-:W0:Y:S01]  /*0030*/  S2R R0, SR_TID.Y ;  /* 0x0000000000007919 */ /* 0x000e220000002200 */
[----:B------:R-:W2:Y:S01]  /*0040*/  LDCU.64 UR8, c[0x0][0x390] ;  /* 0x00007200ff0877ac */ /* 0x000ea20008000a00 */
[----:B------:R-:W1:Y:S01]  /*0050*/  S2R R2, SR_CTAID.X ;  /* 0x0000000000027919 */ /* 0x000e620000002500 */
[----:B------:R-:W0:Y:S01]  /*0060*/  LDCU UR5, c[0x0][0x364] ;  /* 0x00006c80ff0577ac */ /* 0x000e220008000800 */
[----:B------:R-:W1:Y:S01]  /*0070*/  S2R R5, SR_TID.X ;  /* 0x0000000000057919 */ /* 0x000e620000002100 */
[----:B--2---:R-:W-:Y:S01]  /*0080*/  UIADD3 UR4, UPT, UPT, UR9, -0x1, URZ ;  /* 0xffffffff09047890 */ /* 0x004fe2000fffe0ff */
[----:B0-----:R-:W-:Y:S01]  /*0090*/  IMAD R3, R3, UR5, R0 ;  /* 0x0000000503037c24 */ /* 0x001fe2000f8e0200 */
[----:B------:R-:W-:-:S04]  /*00a0*/  UIADD3 UR5, UPT, UPT, UR8, -0x1, URZ ;  /* 0xffffffff08057890 */ /* 0x000fc8000fffe0ff */
[----:B------:R-:W-:Y:S01]  /*00b0*/  ISETP.GE.U32.AND P0, PT, R3, UR4, PT ;  /* 0x0000000403007c0c */ /* 0x000fe2000bf06070 */
[--C-:B-1----:R-:W-:Y:S02]  /*00c0*/  IMAD R2, R2, UR6, R5.reuse ;  /* 0x0000000602027c24 */ /* 0x102fe4000f8e0205 */
[----:B------:R-:W-:-:S03]  /*00d0*/  IMAD R0, R0, UR6, R5 ;  /* 0x0000000600007c24 */ /* 0x000fc6000f8e0205 */
[----:B------:R-:W-:-:S04]  /*00e0*/  ISETP.GE.U32.OR P0, PT, R2, UR5, P0 ;  /* 0x0000000502007c0c */ /* 0x000fc80008706470 */
[----:B------:R-:W-:-:S04]  /*00f0*/  ISETP.EQ.OR P0, PT, R2, RZ, P0 ;  /* 0x000000ff0200720c */ /* 0x000fc80000702670 */
[----:B------:R-:W-:-:S13]  /*0100*/  ISETP.EQ.OR P0, PT, R3, RZ, P0 ;  /* 0x000000ff0300720c */ /* 0x000fda0000702670 */
[----:B------:R-:W-:Y:S05]  /*0110*/  @P0 EXIT ;  /* 0x000000000000094d */ /* 0x000fea0003800000 */
[----:B------:R-:W0:Y:S01]  /*0120*/  LDCU.128 UR12, c[0x0][0x380] ;  /* 0x00007000ff0c77ac */ /* 0x000e220008000c00 */
[----:B------:R-:W-:Y:S01]  /*0130*/  VIADD R3, R3, 0xffffffff ;  /* 0xffffffff03037836 */ /* 0x000fe20000000000 */
[----:B------:R-:W1:Y:S03]  /*0140*/  LDCU.64 UR4, c[0x0][0x358] ;  /* 0x00006b00ff0477ac */ /* 0x000e660008000a00 */
[----:B------:R-:W-:-:S04]  /*0150*/  IMAD R3, R3, UR8, R2 ;  /* 0x0000000803037c24 */ /* 0x000fc8000f8e0202 */
[----:B------:R-:W-:-:S04]  /*0160*/  VIADD R2, R3, 0xffffffff ;  /* 0xffffffff03027836 */ /* 0x000fc80000000000 */
[C---:B------:R-:W-:Y:S01]  /*0170*/  VIADD R9, R2.reuse, UR8 ;  /* 0x0000000802097c36 */ /* 0x040fe20008000000 */
[----:B0-----:R-:W-:Y:S02]  /*0180*/  IADD3 R10, P0, PT, R2, UR12, RZ ;  /* 0x0000000c020a7c10 */ /* 0x001fe4000ff1e0ff */
[C---:B------:R-:W-:Y:S01]  /*0190*/  IADD3 R6, P1, PT, R3.reuse, UR12, RZ ;  /* 0x0000000c03067c10 */ /* 0x040fe2000ff3e0ff */
[----:B------:R-:W-:Y:S02]  /*01a0*/  VIADD R3, R3, 0x1 ;  /* 0x0000000103037836 */ /* 0x000fe40000000000 */
[----:B------:R-:W-:Y:S01]  /*01b0*/  IMAD.X R11, RZ, RZ, UR13, P0 ;  /* 0x0000000dff0b7e24 */ /* 0x000fe200080e06ff */
[----:B------:R-:W-:Y:S01]  /*01c0*/  IADD3 R12, P0, PT, R9, UR12, RZ ;  /* 0x0000000c090c7c10 */ /* 0x000fe2000ff1e0ff */
[----:B------:R-:W-:Y:S01]  /*01d0*/  IMAD.X R7, RZ, RZ, UR13, P1 ;  /* 0x0000000dff077e24 */ /* 0x000fe200088e06ff */
[----:B------:R-:W-:Y:S01]  /*01e0*/  IADD3 R14, P1, PT, R3, UR12, RZ ;  /* 0x0000000c030e7c10 */ /* 0x000fe2000ff3e0ff */
[----:B------:R-:W-:Y:S01]  /*01f0*/  VIADD R16, R9, UR8 ;  /* 0x0000000809107c36 */ /* 0x000fe20008000000 */
[----:B-1----:R-:W2:Y:S01]  /*0200*/  LDG.E.U8 R4, desc[UR4][R10.64] ;  /* 0x000000040a047981 */ /* 0x002ea2000c1e1100 */
[----:B------:R-:W-:-:S02]  /*0210*/  IMAD.X R13, RZ, RZ, UR13, P0 ;  /* 0x0000000dff0d7e24 */ /* 0x000fc400080e06ff */
[C---:B------:R-:W-:Y:S01]  /*0220*/  VIADD R3, R9.reuse, 0x1 ;  /* 0x0000000109037836 */ /* 0x040fe20000000000 */
[----:B------:R0:W3:Y:S01]  /*0230*/  LDG.E.U8 R2, desc[UR4][R6.64] ;  /* 0x0000000406027981 */ /* 0x0000e2000c1e1100 */
[----:B------:R-:W-:Y:S01]  /*0240*/  IMAD.X R15, RZ, RZ, UR13, P1 ;  /* 0x0000000dff0f7e24 */ /* 0x000fe200088e06ff */
[C---:B------:R-:W-:Y:S01]  /*0250*/  IADD3 R8, P0, PT, R16.reuse, UR12, RZ ;  /* 0x0000000c10087c10 */ /* 0x040fe2000ff1e0ff */
[C---:B------:R-:W-:Y:S01]  /*0260*/  VIADD R17, R16.reuse, 0x1 ;  /* 0x0000000110117836 */ /* 0x040fe20000000000 */
[----:B------:R-:W2:Y:S01]  /*0270*/  LDG.E.U8 R13, desc[UR4][R12.64] ;  /* 0x000000040c0d7981 */ /* 0x000ea2000c1e1100 */
[----:B------:R-:W-:Y:S02]  /*0280*/  VIADD R18, R9, 0x2 ;  /* 0x0000000209127836 */ /* 0x000fe40000000000 */
[----:B------:R-:W-:Y:S01]  /*0290*/  VIADD R16, R16, 0x2 ;  /* 0x0000000210107836 */ /* 0x000fe20000000000 */
[----:B------:R1:W4:Y:S01]  /*02a0*/  LDG.E.U8 R5, desc[UR4][R14.64] ;  /* 0x000000040e057981 */ /* 0x000322000c1e1100 */
[----:B0-----:R-:W-:Y:S01]  /*02b0*/  IADD3 R6, P1, PT, R3, UR12, RZ ;  /* 0x0000000c03067c10 */ /* 0x001fe2000ff3e0ff */
[----:B------:R-:W-:Y:S01]  /*02c0*/  IMAD.X R9, RZ, RZ, UR13, P0 ;  /* 0x0000000dff097e24 */ /* 0x000fe200080e06ff */
[----:B------:R-:W-:-:S02]  /*02d0*/  IADD3 R10, P0, PT, R18, UR12, RZ ;  /* 0x0000000c120a7c10 */ /* 0x000fc4000ff1e0ff */
[----:B------:R-:W-:Y:S01]  /*02e0*/  IADD3 R16, P2, PT, R16, UR12, RZ ;  /* 0x0000000c10107c10 */ /* 0x000fe2000ff5e0ff */
[----:B------:R-:W-:Y:S01]  /*02f0*/  IMAD.X R7, RZ, RZ, UR13, P1 ;  /* 0x0000000dff077e24 */ /* 0x000fe200088e06ff */
[----:B------:R0:W5:Y:S01]  /*0300*/  LDG.E.U8 R18, desc[UR4][R8.64] ;  /* 0x0000000408127981 */ /* 0x000162000c1e1100 */
[----:B-1----:R-:W-:Y:S01]  /*0310*/  IADD3 R14, P1, PT, R17, UR12, RZ ;  /* 0x0000000c110e7c10 */ /* 0x002fe2000ff3e0ff */
[----:B------:R-:W-:Y:S02]  /*0320*/  IMAD.X R11, RZ, RZ, UR13, P0 ;  /* 0x0000000dff0b7e24 */ /* 0x000fe400080e06ff */
[----:B------:R-:W5:Y:S01]  /*0330*/  LDG.E.U8 R6, desc[UR4][R6.64] ;  /* 0x0000000406067981 */ /* 0x000f62000c1e1100 */
[----:B------:R-:W-:Y:S02]  /*0340*/  IMAD.X R17, RZ, RZ, UR13, P2 ;  /* 0x0000000dff117e24 */ /* 0x000fe400090e06ff */
[----:B------:R-:W-:Y:S01]  /*0350*/  IMAD.X R15, RZ, RZ, UR13, P1 ;  /* 0x0000000dff0f7e24 */ /* 0x000fe200088e06ff */
[----:B------:R-:W5:Y:S04]  /*0360*/  LDG.E.U8 R10, desc[UR4][R10.64] ;  /* 0x000000040a0a7981 */ /* 0x000f68000c1e1100 */
[----:B------:R-:W5:Y:S04]  /*0370*/  LDG.E.U8 R14, desc[UR4][R14.64] ;  /* 0x000000040e0e7981 */ /* 0x000f68000c1e1100 */
[----:B------:R-:W5:Y:S01]  /*0380*/  LDG.E.U8 R12, desc[UR4][R16.64] ;  /* 0x00000004100c7981 */ /* 0x000f62000c1e1100 */
[----:B------:R-:W1:Y:S01]  /*0390*/  S2R R19, SR_CgaCtaId ;  /* 0x0000000000137919 */ /* 0x000e620000008800 */
[----:B0-----:R-:W-:-:S04]  /*03a0*/  MOV R8, 0x400 ;  /* 0x0000040000087802 */ /* 0x001fc80000000f00 */
[----:B-1----:R-:W-:-:S05]  /*03b0*/  LEA R9, R19, R8, 0x18 ;  /* 0x0000000813097211 */ /* 0x002fca00078ec0ff */
[----:B------:R-:W-:-:S04]  /*03c0*/  IMAD R9, R0, 0x12, R9 ;  /* 0x0000001200097824 */ /* 0x000fc800078e0209 */
[----:B------:R-:W-:Y:S01]  /*03d0*/  VIADD R8, R9, 0x2 ;  /* 0x0000000209087836 */ /* 0x000fe20000000000 */
[----:B--2---:R-:W-:Y:S01]  /*03e0*/  ISETP.GE.U32.AND P0, PT, R13, R4, PT ;  /* 0x000000040d00720c */ /* 0x004fe20003f06070 */
[----:B------:R-:W-:Y:S04]  /*03f0*/  STS.U16 [R9+0x2], R13 ;  /* 0x0000020d09007388 */ /* 0x000fe80000000400 */
[----:B---3--:R-:W-:Y:S04]  /*0400*/  STS.U16 [R9+0x6], R2 ;  /* 0x0000060209007388 */ /* 0x008fe80000000400 */
[----:B------:R-:W-:Y:S04]  /*0410*/  STS.U16 [R9], R4 ;  /* 0x0000000409007388 */ /* 0x000fe80000000400 */
[----:B------:R-:W-:Y:S01]  /*0420*/  @P0 IMAD.MOV R8, RZ, RZ, R9 ;  /* 0x000000ffff080224 */ /* 0x000fe200078e0209 */
[----:B----4-:R-:W-:Y:S04]  /*0430*/  STS.U16 [R9+0xc], R5 ;  /* 0x00000c0509007388 */ /* 0x010fe80000000400 */
[----:B-----5:R-:W-:Y:S04]  /*0440*/  STS.U16 [R9+0x4], R18 ;  /* 0x0000041209007388 */ /* 0x020fe80000000400 */
[----:B------:R-:W-:Y:S04]  /*0450*/  STS.U16 [R9+0x8], R6 ;  /* 0x0000080609007388 */ /* 0x000fe80000000400 */
[----:B------:R-:W-:Y:S04]  /*0460*/  STS.U16 [R9+0xe], R10 ;  /* 0x00000e0a09007388 */ /* 0x000fe80000000400 */
[----:B------:R-:W-:Y:S04]  /*0470*/  STS.U16 [R9+0xa], R14 ;  /* 0x00000a0e09007388 */ /* 0x000fe80000000400 */
[----:B------:R-:W-:Y:S04]  /*0480*/  STS.U16 [R9+0x10], R12 ;  /* 0x0000100c09007388 */ /* 0x000fe80000000400 */
[----:B------:R-:W0:Y:S01]  /*0490*/  LDS.U16 R7, [R8] ;  /* 0x0000000008077984 */ /* 0x000e220000000400 */
[----:B------:R-:W-:-:S02]  /*04a0*/  SEL R0, RZ, 0x1, P0 ;  /* 0x00000001ff007807 */ /* 0x000fc40000000000 */
[----:B0-----:R-:W-:-:S04]  /*04b0*/  ISETP.GT.U32.AND P0, PT, R7, R18, PT ;  /* 0x000000120700720c */ /* 0x001fc80003f04070 */
[----:B------:R-:W-:-:S05]  /*04c0*/  SEL R0, R0, 0x2, !P0 ;  /* 0x0000000200007807 */ /* 0x000fca0004000000 */
[----:B------:R-:W-:-:S06]  /*04d0*/  IMAD R7, R0, 0x2, R9 ;  /* 0x0000000200077824 */ /* 0x000fcc00078e0209 */
[----:B------:R-:W0:Y:S02]  /*04e0*/  LDS.U16 R7, [R7] ;  /* 0x0000000007077984 */ /* 0x000e240000000400 */
[----:B0-----:R-:W-:-:S04]  /*04f0*/  ISETP.GT.U32.AND P0, PT, R7, R2, PT ;  /* 0x000000020700720c */ /* 0x001fc80003f04070 */
[----:B------:R-:W-:-:S05]  /*0500*/  SEL R0, R0, 0x3, !P0 ;  /* 0x0000000300007807 */ /* 0x000fca0004000000 */
[----:B------:R-:W-:-:S05]  /*0510*/  IMAD R2, R0, 0x2, R9 ;  /* 0x0000000200027824 */ /* 0x000fca00078e0209 */
        /* <DEDUP_REMOVED lines=15> */
[----:B------:R-:W-:-:S06]  /*0610*/  IMAD R5, R0, 0x2, R9 ;  /* 0x0000000200057824 */ /* 0x000fcc00078e0209 */
[----:B------:R-:W0:Y:S02]  /*0620*/  LDS.U16 R5, [R5] ;  /* 0x0000000005057984 */ /* 0x000e240000000400 */
[----:B0-----:R-:W-:-:S04]  /*0630*/  ISETP.GT.U32.AND P0, PT, R5, R12, PT ;  /* 0x0000000c0500720c */ /* 0x001fc80003f04070 */
[----:B------:R-:W-:-:S05]  /*0640*/  SEL R0, R0, 0x8, !P0 ;  /* 0x0000000800007807 */ /* 0x000fca0004000000 */
[----:B------:R-:W-:-:S05]  /*0650*/  IMAD R7, R0, 0x2, R9 ;  /* 0x0000000200077824 */ /* 0x000fca00078e0209 */
[----:B------:R-:W0:Y:S04]  /*0660*/  LDS.U16 R6, [R7] ;  /* 0x0000000007067984 */ /* 0x000e280000000400 */
[----:B0-----:R-:W-:Y:S04]  /*0670*/  STS.U16 [R9], R6 ;  /* 0x0000000609007388 */ /* 0x001fe80000000400 */
[----:B------:R-:W-:Y:S04]  /*0680*/  STS.U16 [R7], R4 ;  /* 0x0000000407007388 */ /* 0x000fe80000000400 */
[----:B------:R-:W-:Y:S04]  /*0690*/  LDS.U16 R11, [R9+0x4] ;  /* 0x00000400090b7984 */ /* 0x000fe80000000400 */
[----:B------:R-:W0:Y:S04]  /*06a0*/  LDS.U16 R0, [R9+0x2] ;  /* 0x0000020009007984 */ /* 0x000e280000000400 */
[----:B------:R-:W-:Y:S01]  /*06b0*/  LDS.U16 R8, [R9+0x6] ;  /* 0x0000060009087984 */ /* 0x000fe20000000400 */
[----:B0-----:R-:W-:Y:S01]  /*06c0*/  ISETP.GE.U32.AND P0, PT, R11, R0, PT ;  /* 0x000000000b00720c */ /* 0x001fe20003f06070 */
[----:B------:R-:W-:-:S12]  /*06d0*/  VIADD R11, R9, 0x4 ;  /* 0x00000004090b7836 */ /* 0x000fd80000000000 */
[----:B------:R-:W-:-:S06]  /*06e0*/  @P0 VIADD R11, R9, 0x2 ;  /* 0x00000002090b0836 */ /* 0x000fcc0000000000 */
[----:B------:R-:W0:Y:S01]  /*06f0*/  LDS.U16 R11, [R11] ;  /* 0x000000000b0b7984 */ /* 0x000e220000000400 */
[----:B------:R-:W-:-:S05]  /*0700*/  IMAD.MOV.U32 R2, RZ, RZ, 0x2 ;  /* 0x00000002ff027424 */ /* 0x000fca00078e00ff */
[----:B------:R-:W-:Y:S02]  /*0710*/  SEL R5, R2, 0x1, !P0 ;  /* 0x0000000102057807 */ /* 0x000fe40004000000 */
[----:B0-----:R-:W-:-:S04]  /*0720*/  ISETP.GE.U32.AND P0, PT, R8, R11, PT ;  /* 0x0000000b0800720c */ /* 0x001fc80003f06070 */
[----:B------:R-:W-:Y:S02]  /*0730*/  SEL R4, R5, 0x3, P0 ;  /* 0x0000000305047807 */ /* 0x000fe40000000000 */
[----:B------:R-:W-:Y:S03]  /*0740*/  LDS.U16 R5, [R9+0x8] ;  /* 0x0000080009057984 */ /* 0x000fe60000000400 */
[----:B------:R-:W-:-:S06]  /*0750*/  IMAD R6, R4, 0x2, R9 ;  /* 0x0000000204067824 */ /* 0x000fcc00078e0209 */
[----:B------:R-:W0:Y:S02]  /*0760*/  LDS.U16 R6, [R6] ;  /* 0x0000000006067984 */ /* 0x000e240000000400 */
[----:B0-----:R-:W-:Y:S02]  /*0770*/  ISETP.GE.U32.AND P0, PT, R5, R6, PT ;  /* 0x000000060500720c */ /* 0x001fe40003f06070 */
[----:B------:R-:W-:Y:S02]  /*0780*/  LDS.U16 R5, [R9+0xa] ;  /* 0x00000a0009057984 */ /* 0x000fe40000000400 */
[----:B------:R-:W-:-:S05]  /*0790*/  SEL R4, R4, 0x4, P0 ;  /* 0x0000000404047807 */ /* 0x000fca0000000000 */
[----:B------:R-:W-:-:S05]  /*07a0*/  IMAD R7, R4, 0x2, R9 ;  /* 0x0000000204077824 */ /* 0x000fca00078e0209 */
[----:B------:R-:W0:Y:S02]  /*07b0*/  LDS.U16 R8, [R7] ;  /* 0x0000000007087984 */ /* 0x000e240000000400 */
[----:B0-----:R-:W-:Y:S02]  /*07c0*/  ISETP.GE.U32.AND P0, PT, R5, R8, PT ;  /* 0x000000080500720c */ /* 0x001fe40003f06070 */
[----:B------:R-:W-:Y:S02]  /*07d0*/  LDS.U16 R5, [R9+0xc] ;  /* 0x00000c0009057984 */ /* 0x000fe40000000400 */
[----:B------:R-:W-:-:S05]  /*07e0*/  SEL R4, R4, 0x5, P0 ;  /* 0x0000000504047807 */ /* 0x000fca0000000000 */
[----:B------:R-:W-:-:S06]  /*07f0*/  IMAD R8, R4, 0x2, R9 ;  /* 0x0000000204087824 */ /* 0x000fcc00078e0209 */
        /* <DEDUP_REMOVED lines=9> */
[----:B------:R-:W-:-:S05]  /*0890*/  IMAD R7, R4, 0x2, R9 ;  /* 0x0000000204077824 */ /* 0x000fca00078e0209 */
[----:B------:R-:W0:Y:S02]  /*08a0*/  LDS.U16 R10, [R7] ;  /* 0x00000000070a7984 */ /* 0x000e240000000400 */
[----:B0-----:R-:W-:-:S04]  /*08b0*/  ISETP.GE.U32.AND P0, PT, R5, R10, PT ;  /* 0x0000000a0500720c */ /* 0x001fc80003f06070 */
[----:B------:R-:W-:-:S05]  /*08c0*/  SEL R4, R4, 0x8, P0 ;  /* 0x0000000804047807 */ /* 0x000fca0000000000 */
[----:B------:R-:W-:-:S05]  /*08d0*/  IMAD R5, R4, 0x2, R9 ;  /* 0x0000000204057824 */ /* 0x000fca00078e0209 */
[----:B------:R-:W0:Y:S04]  /*08e0*/  LDS.U16 R4, [R5] ;  /* 0x0000000005047984 */ /* 0x000e280000000400 */
[----:B0-----:R-:W-:Y:S04]  /*08f0*/  STS.U16 [R9+0x2], R4 ;  /* 0x0000020409007388 */ /* 0x001fe80000000400 */
[----:B------:R-:W-:Y:S04]  /*0900*/  STS.U16 [R5], R0 ;  /* 0x0000000005007388 */ /* 0x000fe80000000400 */
[----:B------:R-:W-:Y:S04]  /*0910*/  LDS.U16 R6, [R9+0x6] ;  /* 0x0000060009067984 */ /* 0x000fe80000000400 */
[----:B------:R-:W0:Y:S01]  /*0920*/  LDS.U16 R11, [R9+0x4] ;  /* 0x00000400090b7984 */ /* 0x000e220000000400 */
[----:B------:R-:W-:-:S03]  /*0930*/  VIADD R8, R9, 0x6 ;  /* 0x0000000609087836 */ /* 0x000fc60000000000 */
[----:B------:R-:W-:Y:S01]  /*0940*/  LDS.U16 R0, [R9+0xa] ;  /* 0x00000a0009007984 */ /* 0x000fe20000000400 */
[----:B0-----:R-:W-:-:S03]  /*0950*/  ISETP.GE.U32.AND P0, PT, R6, R11, PT ;  /* 0x0000000b0600720c */ /* 0x001fc60003f06070 */
[----:B------:R-:W-:Y:S10]  /*0960*/  LDS.U16 R6, [R9+0x8] ;  /* 0x0000080009067984 */ /* 0x000ff40000000400 */
[----:B------:R-:W-:-:S05]  /*0970*/  @P0 VIADD R8, R9, 0x4 ;  /* 0x0000000409080836 */ /* 0x000fca0000000000 */
[----:B------:R-:W0:Y:S01]  /*0980*/  LDS.U16 R7, [R8] ;  /* 0x0000000008077984 */ /* 0x000e220000000400 */
[----:B------:R-:W-:Y:S02]  /*0990*/  SEL R2, R2, 0x3, P0 ;  /* 0x0000000302027807 */ /* 0x000fe40000000000 */
[----:B0-----:R-:W-:-:S04]  /*09a0*/  ISETP.GE.U32.AND P0, PT, R6, R7, PT ;  /* 0x000000070600720c */ /* 0x001fc80003f06070 */
        /* <DEDUP_REMOVED lines=26> */
[----:B------:R-:W-:-:S02]  /*0b50*/  VIADD R8, R9, 0x8 ;  /* 0x0000000809087836 */ /* 0x000fc40000000000 */
[----:B------:R-:W-:Y:S01]  /*0b60*/  IMAD.MOV.U32 R10, RZ, RZ, 0x4 ;  /* 0x00000004ff0a7424 */ /* 0x000fe200078e00ff */
[----:B------:R-:W-:Y:S01]  /*0b70*/  LDS.U16 R0, [R9+0xc] ;  /* 0x00000c0009007984 */ /* 0x000fe20000000400 */
[----:B0-----:R-:W-:-:S03]  /*0b80*/  ISETP.GE.U32.AND P0, PT, R5, R6, PT ;  /* 0x000000060500720c */ /* 0x001fc60003f06070 */
[----:B------:R-:W-:Y:S10]  /*0b90*/  LDS.U16 R5, [R9+0xa] ;  /* 0x00000a0009057984 */ /* 0x000ff40000000400 */
[----:B------:R-:W-:-:S06]  /*0ba0*/  @P0 VIADD R8, R9, 0x6 ;  /* 0x0000000609080836 */ /* 0x000fcc0000000000 */
[----:B------:R-:W0:Y:S01]  /*0bb0*/  LDS.U16 R8, [R8] ;  /* 0x0000000008087984 */ /* 0x000e220000000400 */
[----:B------:R-:W-:Y:S02]  /*0bc0*/  SEL R4, R10, 0x3, !P0 ;  /* 0x000000030a047807 */ /* 0x000fe40004000000 */
        /* <DEDUP_REMOVED lines=23> */
[----:B------:R-:W-:Y:S04]  /*0d40*/  LDS.U16 R4, [R9+0xc] ;  /* 0x00000c0009047984 */ /* 0x000fe80000000400 */
[----:B------:R-:W-:Y:S01]  /*0d50*/  LDS.U16 R0, [R9+0xe] ;  /* 0x00000e0009007984 */ /* 0x000fe20000000400 */
[----:B0-----:R-:W-:-:S13]  /*0d60*/  ISETP.GE.U32.AND P0, PT, R2, R5, PT ;  /* 0x000000050200720c */ /* 0x001fda0003f06070 */
        /* <DEDUP_REMOVED lines=15> */
[----:B------:R-:W0:Y:S01]  /*0e60*/  LDS.U16 R8, [R0] ;  /* 0x0000000000087984 */ /* 0x000e220000000400 */
[----:B------:R-:W-:-:S03]  /*0e70*/  IADD3 R2, P0, PT, R3, UR14, RZ ;  /* 0x0000000e03027c10 */ /* 0x000fc6000ff1e0ff */
[----:B0-----:R-:W-:Y:S04]  /*0e80*/  STS.U16 [R9+0x8], R8 ;  /* 0x0000080809007388 */ /* 0x001fe80000000400 */
[----:B------:R-:W-:Y:S04]  /*0e90*/  STS.U16 [R0], R5 ;  /* 0x0000000500007388 */ /* 0x000fe80000000400 */
[----:B------:R-:W0:Y:S01]  /*0ea0*/  LDS.U16 R7, [R9+0x8] ;  /* 0x0000080009077984 */ /* 0x000e220000000400 */
[----:B------:R-:W-:-:S05]  /*0eb0*/  IMAD.X R3, RZ, RZ, UR15, P0 ;  /* 0x0000000fff037e24 */ /* 0x000fca00080e06ff */
[----:B0-----:R-:W-:Y:S01]  /*0ec0*/  STG.E.U8 desc[UR4][R2.64], R7 ;  /* 0x0000000702007986 */ /* 0x001fe2000c101104 */
[----:B------:R-:W-:Y:S06]  /*0ed0*/  BAR.SYNC.DEFER_BLOCKING 0x0 ;  /* 0x0000000000007b1d */ /* 0x000fec0000010000 */
[----:B------:R-:W-:Y:S05]  /*0ee0*/  EXIT ;  /* 0x000000000000794d */ /* 0x000fea0003800000 */
.L_x_0:
[----:B------:R-:W-:-:S00]  /*0ef0*/  BRA `(.L_x_0) ;  /* 0xfffffffc00fc7947 */ /* 0x000fc0000383ffff */
[----:B------:R-:W-:-:S00]  /*0f00*/  NOP ;  /* 0x0000000000007918 */ /* 0x000fc00000000000 */
[----:B------:R-:W-:-:S00]  /*0f10*/  NOP ;  /* 0x0000000000007918 */ /* 0x000fc00000000000 */
[----:B------:R-:W-:-:S00]  /*0f20*/  NOP ;  /* 0x0000000000007918 */ /* 0x000fc00000000000 */
[----:B------:R-:W-:-:S00]  /*0f30*/  NOP ;  /* 0x0000000000007918 */ /* 0x000fc00000000000 */
[----:B------:R-:W-:-:S00]  /*0f40*/  NOP ;  /* 0x0000000000007918 */ /* 0x000fc00000000000 */
[----:B------:R-:W-:-:S00]  /*0f50*/  NOP ;  /* 0x0000000000007918 */ /* 0x000fc00000000000 */
[----:B------:R-:W-:-:S00]  /*0f60*/  NOP ;  /* 0x0000000000007918 */ /* 0x000fc00000000000 */
[----:B------:R-:W-:-:S00]  /*0f70*/  NOP ;  /* 0x0000000000007918 */ /* 0x000fc00000000000 */
.L_x_1:


//--------------------- .nv.shared._Z13median_filterPKhPhjj --------------------------
	.section	.nv.shared._Z13median_filterPKhPhjj,"aw",@nobits
	.sectionflags	@""
	.align	2
.nv.shared._Z13median_filterPKhPhjj:
	.zero		5632


//--------------------- .nv.shared.reserved.0     --------------------------
	.section	.nv.shared.reserved.0,"aw",@nobits
	.weak		__nv_reservedSMEM_offset_0_alias
	.size		__nv_reservedSMEM_offset_0_alias, 0, 64
	.other		__nv_reservedSMEM_offset_0_alias,@"STO_CUDA_RESERVED_SHARED STV_DEFAULT"
__nv_reservedSMEM_offset_0_alias:
	.zero		0
	.zero		64


//--------------------- .nv.constant0._Z13median_filterPKhPhjj --------------------------
	.section	.nv.constant0._Z13median_filterPKhPhjj,"a",@progbits
	.sectionflags	@""
	.align	4
.nv.constant0._Z13median_filterPKhPhjj:
	.zero		920


//--------------------- SYMBOLS --------------------------

	.type		.nv.reservedSmem.offset0,@object
	.size		.nv.reservedSmem.offset0,0x4
	.type		.nv.reservedSmem.cap,@object
	.size		.nv.reservedSmem.cap,0x4
